//
// Generated by NVIDIA NVVM Compiler
//
// Compiler Build ID: CL-36424714
// Cuda compilation tools, release 13.0, V13.0.88
// Based on NVVM 20.0.0
//

.version 9.0
.target sm_100
.address_size 64

	// .globl	_Z26matrixVectorMultiplicationPiS_S_i

.visible .entry _Z26matrixVectorMultiplicationPiS_S_i(
	.param .u64 .ptr .align 1 _Z26matrixVectorMultiplicationPiS_S_i_param_0,
	.param .u64 .ptr .align 1 _Z26matrixVectorMultiplicationPiS_S_i_param_1,
	.param .u64 .ptr .align 1 _Z26matrixVectorMultiplicationPiS_S_i_param_2,
	.param .u32 _Z26matrixVectorMultiplicationPiS_S_i_param_3
)
{
	.reg .pred 	%p<12>;
	.reg .b32 	%r<147>;
	.reg .b64 	%rd<31>;

	ld.param.u64 	%rd11, [_Z26matrixVectorMultiplicationPiS_S_i_param_0];
	ld.param.u64 	%rd12, [_Z26matrixVectorMultiplicationPiS_S_i_param_1];
	ld.param.u64 	%rd10, [_Z26matrixVectorMultiplicationPiS_S_i_param_2];
	ld.param.u32 	%r36, [_Z26matrixVectorMultiplicationPiS_S_i_param_3];
	cvta.to.global.u64 	%rd1, %rd12;
	cvta.to.global.u64 	%rd2, %rd11;
	mov.u32 	%r38, %tid.x;
	mov.u32 	%r39, %ntid.x;
	mov.u32 	%r40, %ctaid.x;
	mad.lo.s32 	%r1, %r39, %r40, %r38;
	setp.ge.s32 	%p1, %r1, %r36;
	setp.lt.s32 	%p2, %r36, 1;
	mov.b32 	%r146, 0;
	or.pred  	%p3, %p1, %p2;
	@%p3 bra 	$L__BB0_13;
	mul.lo.s32 	%r2, %r36, %r1;
	and.b32  	%r3, %r36, 15;
	setp.lt.u32 	%p4, %r36, 16;
	mov.b32 	%r138, 0;
	mov.u32 	%r146, %r138;
	@%p4 bra 	$L__BB0_4;
	and.b32  	%r138, %r36, 2147483632;
	neg.s32 	%r132, %r138;
	add.s64 	%rd3, %rd2, 32;
	add.s64 	%rd29, %rd1, 32;
	mov.b32 	%r146, 0;
	mov.u32 	%r131, %r2;
$L__BB0_3:
	.pragma "nounroll";
	mul.wide.s32 	%rd13, %r131, 4;
	add.s64 	%rd14, %rd3, %rd13;
	ld.global.u32 	%r44, [%rd14+-32];
	ld.global.u32 	%r45, [%rd29+-32];
	mad.lo.s32 	%r46, %r45, %r44, %r146;
	ld.global.u32 	%r47, [%rd14+-28];
	ld.global.u32 	%r48, [%rd29+-28];
	mad.lo.s32 	%r49, %r48, %r47, %r46;
	ld.global.u32 	%r50, [%rd14+-24];
	ld.global.u32 	%r51, [%rd29+-24];
	mad.lo.s32 	%r52, %r51, %r50, %r49;
	ld.global.u32 	%r53, [%rd14+-20];
	ld.global.u32 	%r54, [%rd29+-20];
	mad.lo.s32 	%r55, %r54, %r53, %r52;
	ld.global.u32 	%r56, [%rd14+-16];
	ld.global.u32 	%r57, [%rd29+-16];
	mad.lo.s32 	%r58, %r57, %r56, %r55;
	ld.global.u32 	%r59, [%rd14+-12];
	ld.global.u32 	%r60, [%rd29+-12];
	mad.lo.s32 	%r61, %r60, %r59, %r58;
	ld.global.u32 	%r62, [%rd14+-8];
	ld.global.u32 	%r63, [%rd29+-8];
	mad.lo.s32 	%r64, %r63, %r62, %r61;
	ld.global.u32 	%r65, [%rd14+-4];
	ld.global.u32 	%r66, [%rd29+-4];
	mad.lo.s32 	%r67, %r66, %r65, %r64;
	ld.global.u32 	%r68, [%rd14];
	ld.global.u32 	%r69, [%rd29];
	mad.lo.s32 	%r70, %r69, %r68, %r67;
	ld.global.u32 	%r71, [%rd14+4];
	ld.global.u32 	%r72, [%rd29+4];
	mad.lo.s32 	%r73, %r72, %r71, %r70;
	ld.global.u32 	%r74, [%rd14+8];
	ld.global.u32 	%r75, [%rd29+8];
	mad.lo.s32 	%r76, %r75, %r74, %r73;
	ld.global.u32 	%r77, [%rd14+12];
	ld.global.u32 	%r78, [%rd29+12];
	mad.lo.s32 	%r79, %r78, %r77, %r76;
	ld.global.u32 	%r80, [%rd14+16];
	ld.global.u32 	%r81, [%rd29+16];
	mad.lo.s32 	%r82, %r81, %r80, %r79;
	ld.global.u32 	%r83, [%rd14+20];
	ld.global.u32 	%r84, [%rd29+20];
	mad.lo.s32 	%r85, %r84, %r83, %r82;
	ld.global.u32 	%r86, [%rd14+24];
	ld.global.u32 	%r87, [%rd29+24];
	mad.lo.s32 	%r88, %r87, %r86, %r85;
	ld.global.u32 	%r89, [%rd14+28];
	ld.global.u32 	%r90, [%rd29+28];
	mad.lo.s32 	%r146, %r90, %r89, %r88;
	add.s32 	%r132, %r132, 16;
	add.s32 	%r131, %r131, 16;
	add.s64 	%rd29, %rd29, 64;
	setp.ne.s32 	%p5, %r132, 0;
	@%p5 bra 	$L__BB0_3;
$L__BB0_4:
	setp.eq.s32 	%p6, %r3, 0;
	@%p6 bra 	$L__BB0_13;
	and.b32  	%r15, %r36, 7;
	setp.lt.u32 	%p7, %r3, 8;
	@%p7 bra 	$L__BB0_7;
	add.s32 	%r92, %r138, %r2;
	mul.wide.s32 	%rd15, %r92, 4;
	add.s64 	%rd16, %rd2, %rd15;
	ld.global.u32 	%r93, [%rd16];
	mul.wide.u32 	%rd17, %r138, 4;
	add.s64 	%rd18, %rd1, %rd17;
	ld.global.u32 	%r94, [%rd18];
	mad.lo.s32 	%r95, %r94, %r93, %r146;
	ld.global.u32 	%r96, [%rd16+4];
	ld.global.u32 	%r97, [%rd18+4];
	mad.lo.s32 	%r98, %r97, %r96, %r95;
	ld.global.u32 	%r99, [%rd16+8];
	ld.global.u32 	%r100, [%rd18+8];
	mad.lo.s32 	%r101, %r100, %r99, %r98;
	ld.global.u32 	%r102, [%rd16+12];
	ld.global.u32 	%r103, [%rd18+12];
	mad.lo.s32 	%r104, %r103, %r102, %r101;
	ld.global.u32 	%r105, [%rd16+16];
	ld.global.u32 	%r106, [%rd18+16];
	mad.lo.s32 	%r107, %r106, %r105, %r104;
	ld.global.u32 	%r108, [%rd16+20];
	ld.global.u32 	%r109, [%rd18+20];
	mad.lo.s32 	%r110, %r109, %r108, %r107;
	ld.global.u32 	%r111, [%rd16+24];
	ld.global.u32 	%r112, [%rd18+24];
	mad.lo.s32 	%r113, %r112, %r111, %r110;
	ld.global.u32 	%r114, [%rd16+28];
	ld.global.u32 	%r115, [%rd18+28];
	mad.lo.s32 	%r146, %r115, %r114, %r113;
	add.s32 	%r138, %r138, 8;
$L__BB0_7:
	setp.eq.s32 	%p8, %r15, 0;
	@%p8 bra 	$L__BB0_13;
	and.b32  	%r21, %r36, 3;
	setp.lt.u32 	%p9, %r15, 4;
	@%p9 bra 	$L__BB0_10;
	add.s32 	%r117, %r138, %r2;
	mul.wide.s32 	%rd19, %r117, 4;
	add.s64 	%rd20, %rd2, %rd19;
	ld.global.u32 	%r118, [%rd20];
	mul.wide.u32 	%rd21, %r138, 4;
	add.s64 	%rd22, %rd1, %rd21;
	ld.global.u32 	%r119, [%rd22];
	mad.lo.s32 	%r120, %r119, %r118, %r146;
	ld.global.u32 	%r121, [%rd20+4];
	ld.global.u32 	%r122, [%rd22+4];
	mad.lo.s32 	%r123, %r122, %r121, %r120;
	ld.global.u32 	%r124, [%rd20+8];
	ld.global.u32 	%r125, [%rd22+8];
	mad.lo.s32 	%r126, %r125, %r124, %r123;
	ld.global.u32 	%r127, [%rd20+12];
	ld.global.u32 	%r128, [%rd22+12];
	mad.lo.s32 	%r146, %r128, %r127, %r126;
	add.s32 	%r138, %r138, 4;
$L__BB0_10:
	setp.eq.s32 	%p10, %r21, 0;
	@%p10 bra 	$L__BB0_13;
	mul.wide.u32 	%rd23, %r138, 4;
	add.s64 	%rd30, %rd1, %rd23;
	add.s32 	%r144, %r138, %r2;
	neg.s32 	%r143, %r21;
$L__BB0_12:
	.pragma "nounroll";
	mul.wide.s32 	%rd24, %r144, 4;
	add.s64 	%rd25, %rd2, %rd24;
	ld.global.u32 	%r129, [%rd25];
	ld.global.u32 	%r130, [%rd30];
	mad.lo.s32 	%r146, %r130, %r129, %r146;
	add.s64 	%rd30, %rd30, 4;
	add.s32 	%r144, %r144, 1;
	add.s32 	%r143, %r143, 1;
	setp.ne.s32 	%p11, %r143, 0;
	@%p11 bra 	$L__BB0_12;
$L__BB0_13:
	cvta.to.global.u64 	%rd26, %rd10;
	mul.wide.s32 	%rd27, %r1, 4;
	add.s64 	%rd28, %rd26, %rd27;
	st.global.u32 	[%rd28], %r146;
	ret;

}


// ===== COMPILED SASS (sm_100) =====

	.target	sm_100

	.elftype	@"ET_EXEC"


//--------------------- .note.nv.tkinfo           --------------------------
	.section	.note.nv.tkinfo,"",@"SHT_NOTE"
	.sectionflags	@"SHF_NOTE_NV_TKINFO"
	.tkinfo
        /*0018*/ 	.word	0x00000002
        /*0030*/ 	.string	""
        /*0030*/ 	.string	"ptxas"
        /*0030*/ 	.string	"Cuda compilation tools, release 13.0, V13.0.88"
        /*0030*/ 	.string	"Build cuda_13.0.r13.0/compiler.36424714_0"
        /*0030*/ 	.string	"-arch sm_100 -m 64 "



//--------------------- .note.nv.cuinfo           --------------------------
	.section	.note.nv.cuinfo,"",@"SHT_NOTE"
	.sectionflags	@"SHF_NOTE_NV_CUINFO"
        /*0018*/ 	.short	0x0002
        /*001a*/ 	.short	0x0064
        /*001c*/ 	.short	0x0082
	.zero		2


//--------------------- .nv.info                  --------------------------
	.section	.nv.info,"",@"SHT_CUDA_INFO"
	.align	4


	//----- nvinfo : EIATTR_REGCOUNT
	.align		4
        /*0000*/ 	.byte	0x04, 0x2f
        /*0002*/ 	.short	(.L_1 - .L_0)
	.align		4
.L_0:
        /*0004*/ 	.word	index@(_Z26matrixVectorMultiplicationPiS_S_i)
        /*0008*/ 	.word	0x0000001f


	//----- nvinfo : EIATTR_FRAME_SIZE
	.align		4
.L_1:
        /*000c*/ 	.byte	0x04, 0x11
        /*000e*/ 	.short	(.L_3 - .L_2)
	.align		4
.L_2:
        /*0010*/ 	.word	index@(_Z26matrixVectorMultiplicationPiS_S_i)
        /*0014*/ 	.word	0x00000000


	//----- nvinfo : EIATTR_MIN_STACK_SIZE
	.align		4
.L_3:
        /*0018*/ 	.byte	0x04, 0x12
        /*001a*/ 	.short	(.L_5 - .L_4)
	.align		4
.L_4:
        /*001c*/ 	.word	index@(_Z26matrixVectorMultiplicationPiS_S_i)
        /*0020*/ 	.word	0x00000000
.L_5:


//--------------------- .nv.compat                --------------------------
	.section	.nv.compat,"",@"SHT_CUDA_COMPAT_INFO"
	.align	4
        /*0000*/ 	.byte	0x02, 0x09, 0x00, 0x00, 0x02, 0x02, 0x01, 0x00, 0x02, 0x05, 0x05, 0x00, 0x03, 0x07, 0x01, 0x01
        /*0010*/ 	.byte	0x02, 0x03, 0x00, 0x00, 0x02, 0x06, 0x01, 0x00, 0x04, 0x0b, 0x08, 0x00, 0x09, 0x00, 0x00, 0x00
        /*0020*/ 	.byte	0x00, 0x00, 0x00, 0x00


//--------------------- .nv.info._Z26matrixVectorMultiplicationPiS_S_i --------------------------
	.section	.nv.info._Z26matrixVectorMultiplicationPiS_S_i,"",@"SHT_CUDA_INFO"
	.sectionflags	@""
	.align	4


	//----- nvinfo : EIATTR_CUDA_API_VERSION
	.align		4
        /*0000*/ 	.byte	0x04, 0x37
        /*0002*/ 	.short	(.L_7 - .L_6)
.L_6:
        /*0004*/ 	.word	0x00000082


	//----- nvinfo : EIATTR_KPARAM_INFO
	.align		4
.L_7:
        /*0008*/ 	.byte	0x04, 0x17
        /*000a*/ 	.short	(.L_9 - .L_8)
.L_8:
        /*000c*/ 	.word	0x00000000
        /*0010*/ 	.short	0x0003
        /*0012*/ 	.short	0x0018
        /*0014*/ 	.byte	0x00, 0xf0, 0x11, 0x00


	//----- nvinfo : EIATTR_KPARAM_INFO
	.align		4
.L_9:
        /*0018*/ 	.byte	0x04, 0x17
        /*001a*/ 	.short	(.L_11 - .L_10)
.L_10:
        /*001c*/ 	.word	0x00000000
        /*0020*/ 	.short	0x0002
        /*0022*/ 	.short	0x0010
        /*0024*/ 	.byte	0x00, 0xf5, 0x21, 0x00


	//----- nvinfo : EIATTR_KPARAM_INFO
	.align		4
.L_11:
        /*0028*/ 	.byte	0x04, 0x17
        /*002a*/ 	.short	(.L_13 - .L_12)
.L_12:
        /*002c*/ 	.word	0x00000000
        /*0030*/ 	.short	0x0001
        /*0032*/ 	.short	0x0008
        /*0034*/ 	.byte	0x00, 0xf5, 0x21, 0x00


	//----- nvinfo : EIATTR_KPARAM_INFO
	.align		4
.L_13:
        /*0038*/ 	.byte	0x04, 0x17
        /*003a*/ 	.short	(.L_15 - .L_14)
.L_14:
        /*003c*/ 	.word	0x00000000
        /*0040*/ 	.short	0x0000
        /*0042*/ 	.short	0x0000
        /*0044*/ 	.byte	0x00, 0xf5, 0x21, 0x00


	//----- nvinfo : EIATTR_SPARSE_MMA_MASK
	.align		4
.L_15:
        /*0048*/ 	.byte	0x03, 0x50
        /*004a*/ 	.short	0x0000


	//----- nvinfo : EIATTR_MAXREG_COUNT
	.align		4
        /*004c*/ 	.byte	0x03, 0x1b
        /*004e*/ 	.short	0x00ff


	//----- nvinfo : EIATTR_MERCURY_ISA_VERSION
	.align		4
        /*0050*/ 	.byte	0x03, 0x5f
        /*0052*/ 	.short	0x0101


	//----- nvinfo : EIATTR_VRC_CTA_INIT_COUNT
	.align		4
        /*0054*/ 	.byte	0x02, 0x4a
	.zero		1
	.zero		1


	//----- nvinfo : EIATTR_EXIT_INSTR_OFFSETS
	.align		4
        /*0058*/ 	.byte	0x04, 0x1c
        /*005a*/ 	.short	(.L_17 - .L_16)


	//   ....[0]....
.L_16:
        /*005c*/ 	.word	0x00000a70


	//----- nvinfo : EIATTR_CRS_STACK_SIZE
	.align		4
.L_17:
        /*0060*/ 	.byte	0x04, 0x1e
        /*0062*/ 	.short	(.L_19 - .L_18)
.L_18:
        /*0064*/ 	.word	0x00000000


	//----- nvinfo : EIATTR_CBANK_PARAM_SIZE
	.align		4
.L_19:
        /*0068*/ 	.byte	0x03, 0x19
        /*006a*/ 	.short	0x001c


	//----- nvinfo : EIATTR_PARAM_CBANK
	.align		4
        /*006c*/ 	.byte	0x04, 0x0a
        /*006e*/ 	.short	(.L_21 - .L_20)
	.align		4
.L_20:
        /*0070*/ 	.word	index@(.nv.constant0._Z26matrixVectorMultiplicationPiS_S_i)
        /*0074*/ 	.short	0x0380
        /*0076*/ 	.short	0x001c


	//----- nvinfo : EIATTR_SW_WAR
	.align		4
.L_21:
        /*0078*/ 	.byte	0x04, 0x36
        /*007a*/ 	.short	(.L_23 - .L_22)
.L_22:
        /*007c*/ 	.word	0x00000008
.L_23:


//--------------------- .nv.callgraph             --------------------------
	.section	.nv.callgraph,"",@"SHT_CUDA_CALLGRAPH"
	.align	4
	.sectionentsize	8
	.align		4
        /*0000*/ 	.word	0x00000000
	.align		4
        /*0004*/ 	.word	0xffffffff
	.align		4
        /*0008*/ 	.word	0x00000000
	.align		4
        /*000c*/ 	.word	0xfffffffe
	.align		4
        /*0010*/ 	.word	0x00000000
	.align		4
        /*0014*/ 	.word	0xfffffffd
	.align		4
        /*0018*/ 	.word	0x00000000
	.align		4
        /*001c*/ 	.word	0xfffffffc


//--------------------- .text._Z26matrixVectorMultiplicationPiS_S_i --------------------------
	.section	.text._Z26matrixVectorMultiplicationPiS_S_i,"ax",@progbits
	.align	128
        .global         _Z26matrixVectorMultiplicationPiS_S_i
        .type           _Z26matrixVectorMultiplicationPiS_S_i,@function
        .size           _Z26matrixVectorMultiplicationPiS_S_i,(.L_x_8 - _Z26matrixVectorMultiplicationPiS_S_i)
        .other          _Z26matrixVectorMultiplicationPiS_S_i,@"STO_CUDA_ENTRY STV_DEFAULT"
_Z26matrixVectorMultiplicationPiS_S_i:
.text._Z26matrixVectorMultiplicationPiS_S_i:
[----:B------:R-:W-:Y:S01]  /*0000*/  LDC R1, c[0x0][0x37c] ;  /* 0x0000df00ff017b82 */ /* 0x000fe20000000800 */
[----:B------:R-:W0:Y:S07]  /*0010*/  S2R R7, SR_TID.X ;  /* 0x0000000000077919 */ /* 0x000e2e0000002100 */
[----:B------:R-:W1:Y:S01]  /*0020*/  LDC R0, c[0x0][0x398] ;  /* 0x0000e600ff007b82 */ /* 0x000e620000000800 */
[----:B------:R-:W0:Y:S01]  /*0030*/  LDCU UR4, c[0x0][0x360] ;  /* 0x00006c00ff0477ac */ /* 0x000e220008000800 */
[----:B------:R-:W-:Y:S01]  /*0040*/  BSSY.RECONVERGENT B0, `(.L_x_0) ;  /* 0x000009f000007945 */ /* 0x000fe20003800200 */
[----:B------:R-:W0:Y:S01]  /*0050*/  S2R R2, SR_CTAID.X ;  /* 0x0000000000027919 */ /* 0x000e220000002500 */
[----:B------:R-:W-:Y:S01]  /*0060*/  HFMA2 R11, -RZ, RZ, 0, 0 ;  /* 0x00000000ff0b7431 */ /* 0x000fe200000001ff */
[----:B------:R-:W2:Y:S01]  /*0070*/  LDCU.64 UR12, c[0x0][0x358] ;  /* 0x00006b00ff0c77ac */ /* 0x000ea20008000a00 */
[----:B-1----:R-:W-:Y:S01]  /*0080*/  ISETP.GE.AND P0, PT, R0, 0x1, PT ;  /* 0x000000010000780c */ /* 0x002fe20003f06270 */
[----:B0-----:R-:W-:-:S05]  /*0090*/  IMAD R7, R2, UR4, R7 ;  /* 0x0000000402077c24 */ /* 0x001fca000f8e0207 */
[----:B------:R-:W-:-:S13]  /*00a0*/  ISETP.GE.OR P0, PT, R7, R0, !P0 ;  /* 0x000000000700720c */ /* 0x000fda0004706670 */
[----:B--2---:R-:W-:Y:S05]  /*00b0*/  @P0 BRA `(.L_x_1) ;  /* 0x00000008005c0947 */ /* 0x004fea0003800000 */
[C---:B------:R-:W-:Y:S01]  /*00c0*/  ISETP.GE.U32.AND P1, PT, R0.reuse, 0x10, PT ;  /* 0x000000100000780c */ /* 0x040fe20003f26070 */
[----:B------:R-:W-:Y:S01]  /*00d0*/  IMAD R8, R7, R0, RZ ;  /* 0x0000000007087224 */ /* 0x000fe200078e02ff */
[----:B------:R-:W-:Y:S02]  /*00e0*/  LOP3.LUT R23, R0, 0xf, RZ, 0xc0, !PT ;  /* 0x0000000f00177812 */ /* 0x000fe400078ec0ff */
[----:B------:R-:W-:Y:S02]  /*00f0*/  MOV R9, RZ ;  /* 0x000000ff00097202 */ /* 0x000fe40000000f00 */
[----:B------:R-:W-:Y:S02]  /*0100*/  ISETP.NE.AND P0, PT, R23, RZ, PT ;  /* 0x000000ff1700720c */ /* 0x000fe40003f05270 */
[----:B------:R-:W-:-:S05]  /*0110*/  MOV R11, RZ ;  /* 0x000000ff000b7202 */ /* 0x000fca0000000f00 */
[----:B------:R-:W-:Y:S06]  /*0120*/  @!P1 BRA `(.L_x_2) ;  /* 0x0000000400109947 */ /* 0x000fec0003800000 */
[----:B------:R-:W0:Y:S01]  /*0130*/  LDCU.128 UR8, c[0x0][0x380] ;  /* 0x00007000ff0877ac */ /* 0x000e220008000c00 */
[----:B------:R-:W-:Y:S02]  /*0140*/  LOP3.LUT R9, R0, 0x7ffffff0, RZ, 0xc0, !PT ;  /* 0x7ffffff000097812 */ /* 0x000fe400078ec0ff */
[----:B------:R-:W-:Y:S02]  /*0150*/  MOV R11, RZ ;  /* 0x000000ff000b7202 */ /* 0x000fe40000000f00 */
[----:B------:R-:W-:Y:S02]  /*0160*/  MOV R6, R8 ;  /* 0x0000000800067202 */ /* 0x000fe40000000f00 */
[----:B------:R-:W-:Y:S01]  /*0170*/  IADD3 R10, PT, PT, -R9, RZ, RZ ;  /* 0x000000ff090a7210 */ /* 0x000fe20007ffe1ff */
[----:B0-----:R-:W-:Y:S02]  /*0180*/  UIADD3 UR4, UP1, UPT, UR10, 0x20, URZ ;  /* 0x000000200a047890 */ /* 0x001fe4000ff3e0ff */
[----:B------:R-:W-:-:S02]  /*0190*/  UIADD3 UR6, UP0, UPT, UR8, 0x20, URZ ;  /* 0x0000002008067890 */ /* 0x000fc4000ff1e0ff */
[----:B------:R-:W-:Y:S02]  /*01a0*/  UIADD3.X UR5, UPT, UPT, URZ, UR11, URZ, UP1, !UPT ;  /* 0x0000000bff057290 */ /* 0x000fe40008ffe4ff */
[----:B------:R-:W-:Y:S01]  /*01b0*/  MOV R2, UR4 ;  /* 0x0000000400027c02 */ /* 0x000fe20008000f00 */
[----:B------:R-:W-:-:S03]  /*01c0*/  UIADD3.X UR7, UPT, UPT, URZ, UR9, URZ, UP0, !UPT ;  /* 0x00000009ff077290 */ /* 0x000fc600087fe4ff */
[----:B------:R-:W-:-:S09]  /*01d0*/  MOV R3, UR5 ;  /* 0x0000000500037c02 */ /* 0x000fd20008000f00 */
.L_x_3:
[----:B------:R-:W-:Y:S01]  /*01e0*/  MOV R4, UR6 ;  /* 0x0000000600047c02 */ /* 0x000fe20008000f00 */
[----:B------:R-:W2:Y:S01]  /*01f0*/  LDG.E R13, desc[UR12][R2.64+-0x20] ;  /* 0xffffe00c020d7981 */ /* 0x000ea2000c1e1900 */
[----:B------:R-:W-:-:S03]  /*0200*/  MOV R5, UR7 ;  /* 0x0000000700057c02 */ /* 0x000fc60008000f00 */
[----:B------:R-:W3:Y:S01]  /*0210*/  LDG.E R26, desc[UR12][R2.64+-0x1c] ;  /* 0xffffe40c021a7981 */ /* 0x000ee2000c1e1900 */
[----:B------:R-:W-:-:S03]  /*0220*/  IMAD.WIDE R4, R6, 0x4, R4 ;  /* 0x0000000406047825 */ /* 0x000fc600078e0204 */
[----:B------:R-:W4:Y:S04]  /*0230*/  LDG.E R18, desc[UR12][R2.64+-0x18] ;  /* 0xffffe80c02127981 */ /* 0x000f28000c1e1900 */
[----:B------:R-:W2:Y:S04]  /*0240*/  LDG.E R12, desc[UR12][R4.64+-0x20] ;  /* 0xffffe00c040c7981 */ /* 0x000ea8000c1e1900 */
[----:B------:R-:W3:Y:S04]  /*0250*/  LDG.E R25, desc[UR12][R4.64+-0x1c] ;  /* 0xffffe40c04197981 */ /* 0x000ee8000c1e1900 */
[----:B------:R-:W4:Y:S04]  /*0260*/  LDG.E R17, desc[UR12][R4.64+-0x18] ;  /* 0xffffe80c04117981 */ /* 0x000f28000c1e1900 */
[----:B------:R-:W5:Y:S04]  /*0270*/  LDG.E R19, desc[UR12][R2.64+-0x14] ;  /* 0xffffec0c02137981 */ /* 0x000f68000c1e1900 */
[----:B------:R-:W5:Y:S04]  /*0280*/  LDG.E R20, desc[UR12][R4.64+-0x14] ;  /* 0xffffec0c04147981 */ /* 0x000f68000c1e1900 */
[----:B------:R-:W5:Y:S04]  /*0290*/  LDG.E R21, desc[UR12][R2.64+-0x10] ;  /* 0xfffff00c02157981 */ /* 0x000f68000c1e1900 */
[----:B------:R-:W5:Y:S04]  /*02a0*/  LDG.E R22, desc[UR12][R4.64+-0x10] ;  /* 0xfffff00c04167981 */ /* 0x000f68000c1e1900 */
[----:B------:R-:W5:Y:S04]  /*02b0*/  LDG.E R15, desc[UR12][R2.64+-0xc] ;  /* 0xfffff40c020f7981 */ /* 0x000f68000c1e1900 */
[----:B------:R-:W5:Y:S04]  /*02c0*/  LDG.E R16, desc[UR12][R4.64+-0xc] ;  /* 0xfffff40c04107981 */ /* 0x000f68000c1e1900 */
[----:B------:R-:W5:Y:S04]  /*02d0*/  LDG.E R14, desc[UR12][R4.64+-0x4] ;  /* 0xfffffc0c040e7981 */ /* 0x000f68000c1e1900 */
[----:B------:R-:W5:Y:S01]  /*02e0*/  LDG.E R27, desc[UR12][R2.64+0x1c] ;  /* 0x00001c0c021b7981 */ /* 0x000f62000c1e1900 */
[----:B--2---:R-:W-:-:S03]  /*02f0*/  IMAD R24, R12, R13, R11 ;  /* 0x0000000d0c187224 */ /* 0x004fc600078e020b */
[----:B------:R-:W2:Y:S04]  /*0300*/  LDG.E R11, desc[UR12][R2.64+-0x8] ;  /* 0xfffff80c020b7981 */ /* 0x000ea8000c1e1900 */
[----:B------:R-:W2:Y:S04]  /*0310*/  LDG.E R12, desc[UR12][R4.64+-0x8] ;  /* 0xfffff80c040c7981 */ /* 0x000ea8000c1e1900 */
[----:B------:R-:W2:Y:S01]  /*0320*/  LDG.E R13, desc[UR12][R2.64+-0x4] ;  /* 0xfffffc0c020d7981 */ /* 0x000ea2000c1e1900 */
[----:B---3--:R-:W-:-:S03]  /*0330*/  IMAD R24, R25, R26, R24 ;  /* 0x0000001a19187224 */ /* 0x008fc600078e0218 */
[----:B------:R-:W3:Y:S01]  /*0340*/  LDG.E R25, desc[UR12][R2.64+0x14] ;  /* 0x0000140c02197981 */ /* 0x000ee2000c1e1900 */
[----:B----4-:R-:W-:-:S03]  /*0350*/  IMAD R24, R17, R18, R24 ;  /* 0x0000001211187224 */ /* 0x010fc600078e0218 */
[----:B------:R-:W4:Y:S01]  /*0360*/  LDG.E R18, desc[UR12][R2.64] ;  /* 0x0000000c02127981 */ /* 0x000f22000c1e1900 */
[----:B-----5:R-:W-:-:S03]  /*0370*/  IMAD R24, R20, R19, R24 ;  /* 0x0000001314187224 */ /* 0x020fc600078e0218 */
[----:B------:R-:W4:Y:S01]  /*0380*/  LDG.E R17, desc[UR12][R4.64] ;  /* 0x0000000c04117981 */ /* 0x000f22000c1e1900 */
[----:B------:R-:W-:-:S03]  /*0390*/  IMAD R24, R22, R21, R24 ;  /* 0x0000001516187224 */ /* 0x000fc600078e0218 */
[----:B------:R-:W5:Y:S04]  /*03a0*/  LDG.E R20, desc[UR12][R2.64+0x4] ;  /* 0x0000040c02147981 */ /* 0x000f68000c1e1900 */
[----:B------:R-:W5:Y:S01]  /*03b0*/  LDG.E R19, desc[UR12][R4.64+0x4] ;  /* 0x0000040c04137981 */ /* 0x000f62000c1e1900 */
[----:B------:R-:W-:-:S03]  /*03c0*/  IMAD R24, R16, R15, R24 ;  /* 0x0000000f10187224 */ /* 0x000fc600078e0218 */
[----:B------:R-:W3:Y:S04]  /*03d0*/  LDG.E R22, desc[UR12][R2.64+0x8] ;  /* 0x0000080c02167981 */ /* 0x000ee8000c1e1900 */
[----:B------:R-:W3:Y:S04]  /*03e0*/  LDG.E R21, desc[UR12][R4.64+0x8] ;  /* 0x0000080c04157981 */ /* 0x000ee8000c1e1900 */
[----:B------:R-:W3:Y:S04]  /*03f0*/  LDG.E R16, desc[UR12][R2.64+0xc] ;  /* 0x00000c0c02107981 */ /* 0x000ee8000c1e1900 */
[----:B------:R-:W3:Y:S04]  /*0400*/  LDG.E R15, desc[UR12][R4.64+0xc] ;  /* 0x00000c0c040f7981 */ /* 0x000ee8000c1e1900 */
[----:B------:R-:W3:Y:S01]  /*0410*/  LDG.E R26, desc[UR12][R4.64+0x1c] ;  /* 0x00001c0c041a7981 */ /* 0x000ee2000c1e1900 */
[----:B--2---:R-:W-:-:S03]  /*0420*/  IMAD R24, R12, R11, R24 ;  /* 0x0000000b0c187224 */ /* 0x004fc600078e0218 */
[----:B------:R-:W2:Y:S04]  /*0430*/  LDG.E R11, desc[UR12][R2.64+0x10] ;  /* 0x0000100c020b7981 */ /* 0x000ea8000c1e1900 */
[----:B------:R-:W2:Y:S01]  /*0440*/  LDG.E R12, desc[UR12][R4.64+0x10] ;  /* 0x0000100c040c7981 */ /* 0x000ea2000c1e1900 */
[----:B------:R-:W-:-:S03]  /*0450*/  IMAD R28, R14, R13, R24 ;  /* 0x0000000d0e1c7224 */ /* 0x000fc600078e0218 */
[----:B------:R-:W2:Y:S04]  /*0460*/  LDG.E R24, desc[UR12][R4.64+0x14] ;  /* 0x0000140c04187981 */ /* 0x000ea8000c1e1900 */
[----:B------:R0:W2:Y:S04]  /*0470*/  LDG.E R13, desc[UR12][R2.64+0x18] ;  /* 0x0000180c020d7981 */ /* 0x0000a8000c1e1900 */
[----:B------:R-:W2:Y:S01]  /*0480*/  LDG.E R14, desc[UR12][R4.64+0x18] ;  /* 0x0000180c040e7981 */ /* 0x000ea2000c1e1900 */
[----:B----4-:R-:W-:-:S04]  /*0490*/  IMAD R17, R17, R18, R28 ;  /* 0x0000001211117224 */ /* 0x010fc800078e021c */
[----:B-----5:R-:W-:Y:S01]  /*04a0*/  IMAD R17, R19, R20, R17 ;  /* 0x0000001413117224 */ /* 0x020fe200078e0211 */
[----:B------:R-:W-:-:S03]  /*04b0*/  IADD3 R10, PT, PT, R10, 0x10, RZ ;  /* 0x000000100a0a7810 */ /* 0x000fc60007ffe0ff */
[----:B---3--:R-:W-:Y:S01]  /*04c0*/  IMAD R17, R21, R22, R17 ;  /* 0x0000001615117224 */ /* 0x008fe200078e0211 */
[----:B------:R-:W-:-:S03]  /*04d0*/  ISETP.NE.AND P1, PT, R10, RZ, PT ;  /* 0x000000ff0a00720c */ /* 0x000fc60003f25270 */
[----:B------:R-:W-:Y:S01]  /*04e0*/  IMAD R15, R15, R16, R17 ;  /* 0x000000100f0f7224 */ /* 0x000fe200078e0211 */
[----:B0-----:R-:W-:Y:S02]  /*04f0*/  IADD3 R2, P2, PT, R2, 0x40, RZ ;  /* 0x0000004002027810 */ /* 0x001fe40007f5e0ff */
[----:B------:R-:W-:Y:S02]  /*0500*/  IADD3 R6, PT, PT, R6, 0x10, RZ ;  /* 0x0000001006067810 */ /* 0x000fe40007ffe0ff */
[----:B------:R-:W-:Y:S01]  /*0510*/  IADD3.X R3, PT, PT, RZ, R3, RZ, P2, !PT ;  /* 0x00000003ff037210 */ /* 0x000fe200017fe4ff */
[----:B--2---:R-:W-:-:S04]  /*0520*/  IMAD R11, R12, R11, R15 ;  /* 0x0000000b0c0b7224 */ /* 0x004fc800078e020f */
[----:B------:R-:W-:-:S04]  /*0530*/  IMAD R11, R24, R25, R11 ;  /* 0x00000019180b7224 */ /* 0x000fc800078e020b */
[----:B------:R-:W-:-:S04]  /*0540*/  IMAD R11, R14, R13, R11 ;  /* 0x0000000d0e0b7224 */ /* 0x000fc800078e020b */
[----:B------:R-:W-:Y:S01]  /*0550*/  IMAD R11, R26, R27, R11 ;  /* 0x0000001b1a0b7224 */ /* 0x000fe200078e020b */
[----:B------:R-:W-:Y:S06]  /*0560*/  @P1 BRA `(.L_x_3) ;  /* 0xfffffffc001c1947 */ /* 0x000fec000383ffff */
.L_x_2:
[----:B------:R-:W-:Y:S05]  /*0570*/  @!P0 BRA `(.L_x_1) ;  /* 0x00000004002c8947 */ /* 0x000fea0003800000 */
[----:B------:R-:W-:Y:S02]  /*0580*/  ISETP.GE.U32.AND P0, PT, R23, 0x8, PT ;  /* 0x000000081700780c */ /* 0x000fe40003f06070 */
[----:B------:R-:W-:-:S04]  /*0590*/  LOP3.LUT R21, R0, 0x7, RZ, 0xc0, !PT ;  /* 0x0000000700157812 */ /* 0x000fc800078ec0ff */
[----:B------:R-:W-:-:S07]  /*05a0*/  ISETP.NE.AND P1, PT, R21, RZ, PT ;  /* 0x000000ff1500720c */ /* 0x000fce0003f25270 */
[----:B------:R-:W-:Y:S06]  /*05b0*/  @!P0 BRA `(.L_x_4) ;  /* 0x0000000000788947 */ /* 0x000fec0003800000 */
[----:B------:R-:W0:Y:S01]  /*05c0*/  LDC.64 R4, c[0x0][0x380] ;  /* 0x0000e000ff047b82 */ /* 0x000e220000000a00 */
[----:B------:R-:W-:-:S07]  /*05d0*/  IADD3 R13, PT, PT, R8, R9, RZ ;  /* 0x00000009080d7210 */ /* 0x000fce0007ffe0ff */
[----:B------:R-:W1:Y:S01]  /*05e0*/  LDC.64 R2, c[0x0][0x388] ;  /* 0x0000e200ff027b82 */ /* 0x000e620000000a00 */
[----:B0-----:R-:W-:-:S05]  /*05f0*/  IMAD.WIDE R4, R13, 0x4, R4 ;  /* 0x000000040d047825 */ /* 0x001fca00078e0204 */
[----:B------:R-:W2:Y:S01]  /*0600*/  LDG.E R16, desc[UR12][R4.64] ;  /* 0x0000000c04107981 */ /* 0x000ea2000c1e1900 */
[----:B-1----:R-:W-:-:S03]  /*0610*/  IMAD.WIDE.U32 R2, R9, 0x4, R2 ;  /* 0x0000000409027825 */ /* 0x002fc600078e0002 */
[----:B------:R-:W3:Y:S04]  /*0620*/  LDG.E R19, desc[UR12][R4.64+0x4] ;  /* 0x0000040c04137981 */ /* 0x000ee8000c1e1900 */
[----:B------:R-:W2:Y:S04]  /*0630*/  LDG.E R18, desc[UR12][R2.64] ;  /* 0x0000000c02127981 */ /* 0x000ea8000c1e1900 */
[----:B------:R-:W3:Y:S04]  /*0640*/  LDG.E R20, desc[UR12][R2.64+0x4] ;  /* 0x0000040c02147981 */ /* 0x000ee8000c1e1900 */
[----:B------:R-:W4:Y:S04]  /*0650*/  LDG.E R23, desc[UR12][R4.64+0x8] ;  /* 0x0000080c04177981 */ /* 0x000f28000c1e1900 */
        /* <DEDUP_REMOVED lines=11> */
[----:B------:R-:W-:Y:S01]  /*0710*/  IADD3 R9, PT, PT, R9, 0x8, RZ ;  /* 0x0000000809097810 */ /* 0x000fe20007ffe0ff */
[----:B--2---:R-:W-:-:S04]  /*0720*/  IMAD R16, R16, R18, R11 ;  /* 0x0000001210107224 */ /* 0x004fc800078e020b */
[----:B---3--:R-:W-:-:S04]  /*0730*/  IMAD R16, R19, R20, R16 ;  /* 0x0000001413107224 */ /* 0x008fc800078e0210 */
[----:B----4-:R-:W-:-:S04]  /*0740*/  IMAD R16, R23, R22, R16 ;  /* 0x0000001617107224 */ /* 0x010fc800078e0210 */
[----:B-----5:R-:W-:-:S04]  /*0750*/  IMAD R16, R25, R24, R16 ;  /* 0x0000001819107224 */ /* 0x020fc800078e0210 */
[----:B------:R-:W-:-:S04]  /*0760*/  IMAD R14, R14, R17, R16 ;  /* 0x000000110e0e7224 */ /* 0x000fc800078e0210 */
[----:B------:R-:W-:-:S04]  /*0770*/  IMAD R10, R10, R15, R14 ;  /* 0x0000000f0a0a7224 */ /* 0x000fc800078e020e */
[----:B------:R-:W-:-:S04]  /*0780*/  IMAD R13, R6, R13, R10 ;  /* 0x0000000d060d7224 */ /* 0x000fc800078e020a */
[----:B------:R-:W-:-:S07]  /*0790*/  IMAD R11, R12, R26, R13 ;  /* 0x0000001a0c0b7224 */ /* 0x000fce00078e020d */
.L_x_4:
        /* <DEDUP_REMOVED lines=17> */
[----:B------:R-:W5:Y:S01]  /*08b0*/  LDG.E R16, desc[UR12][R4.64+0xc] ;  /* 0x00000c0c04107981 */ /* 0x000f62000c1e1900 */
[----:B------:R-:W-:Y:S01]  /*08c0*/  IADD3 R9, PT, PT, R9, 0x4, RZ ;  /* 0x0000000409097810 */ /* 0x000fe20007ffe0ff */
[----:B--2---:R-:W-:-:S04]  /*08d0*/  IMAD R6, R6, R10, R11 ;  /* 0x0000000a06067224 */ /* 0x004fc800078e020b */
[----:B---3--:R-:W-:-:S04]  /*08e0*/  IMAD R6, R13, R12, R6 ;  /* 0x0000000c0d067224 */ /* 0x008fc800078e0206 */
[----:B----4-:R-:W-:-:S04]  /*08f0*/  IMAD R6, R15, R14, R6 ;  /* 0x0000000e0f067224 */ /* 0x010fc800078e0206 */
[----:B-----5:R-:W-:-:S07]  /*0900*/  IMAD R11, R17, R16, R6 ;  /* 0x00000010110b7224 */ /* 0x020fce00078e0206 */
.L_x_5:
[----:B------:R-:W-:Y:S05]  /*0910*/  @!P1 BRA `(.L_x_1) ;  /* 0x0000000000449947 */ /* 0x000fea0003800000 */
[----:B------:R-:W0:Y:S01]  /*0920*/  LDC.64 R4, c[0x0][0x388] ;  /* 0x0000e200ff047b82 */ /* 0x000e220000000a00 */
[----:B------:R-:W-:Y:S02]  /*0930*/  IADD3 R13, PT, PT, R8, R9, RZ ;  /* 0x00000009080d7210 */ /* 0x000fe40007ffe0ff */
[----:B------:R-:W-:-:S05]  /*0940*/  IADD3 R0, PT, PT, -R0, RZ, RZ ;  /* 0x000000ff00007210 */ /* 0x000fca0007ffe1ff */
[----:B------:R-:W1:Y:S01]  /*0950*/  LDC.64 R2, c[0x0][0x380] ;  /* 0x0000e000ff027b82 */ /* 0x000e620000000a00 */
[----:B0-----:R-:W-:-:S03]  /*0960*/  IMAD.WIDE.U32 R4, R9, 0x4, R4 ;  /* 0x0000000409047825 */ /* 0x001fc600078e0004 */
[----:B------:R-:W-:Y:S02]  /*0970*/  MOV R8, R4 ;  /* 0x0000000400087202 */ /* 0x000fe40000000f00 */
[----:B------:R-:W-:-:S07]  /*0980*/  MOV R9, R5 ;  /* 0x0000000500097202 */ /* 0x000fce0000000f00 */
.L_x_6:
[----:B-1----:R-:W-:Y:S01]  /*0990*/  IMAD.WIDE R4, R13, 0x4, R2 ;  /* 0x000000040d047825 */ /* 0x002fe200078e0202 */
[----:B------:R0:W2:Y:S05]  /*09a0*/  LDG.E R6, desc[UR12][R8.64] ;  /* 0x0000000c08067981 */ /* 0x0000aa000c1e1900 */
[----:B------:R-:W2:Y:S01]  /*09b0*/  LDG.E R4, desc[UR12][R4.64] ;  /* 0x0000000c04047981 */ /* 0x000ea2000c1e1900 */
[----:B------:R-:W-:-:S04]  /*09c0*/  IADD3 R0, PT, PT, R0, 0x1, RZ ;  /* 0x0000000100007810 */ /* 0x000fc80007ffe0ff */
[----:B------:R-:W-:Y:S02]  /*09d0*/  ISETP.NE.AND P0, PT, R0, RZ, PT ;  /* 0x000000ff0000720c */ /* 0x000fe40003f05270 */
[----:B0-----:R-:W-:Y:S02]  /*09e0*/  IADD3 R8, P1, PT, R8, 0x4, RZ ;  /* 0x0000000408087810 */ /* 0x001fe40007f3e0ff */
[----:B------:R-:W-:Y:S02]  /*09f0*/  IADD3 R13, PT, PT, R13, 0x1, RZ ;  /* 0x000000010d0d7810 */ /* 0x000fe40007ffe0ff */
[----:B------:R-:W-:Y:S01]  /*0a00*/  IADD3.X R9, PT, PT, RZ, R9, RZ, P1, !PT ;  /* 0x00000009ff097210 */ /* 0x000fe20000ffe4ff */
[----:B--2---:R-:W-:-:S06]  /*0a10*/  IMAD R11, R4, R6, R11 ;  /* 0x00000006040b7224 */ /* 0x004fcc00078e020b */
[----:B------:R-:W-:Y:S05]  /*0a20*/  @P0 BRA `(.L_x_6) ;  /* 0xfffffffc00d80947 */ /* 0x000fea000383ffff */
.L_x_1:
[----:B------:R-:W-:Y:S05]  /*0a30*/  BSYNC.RECONVERGENT B0 ;  /* 0x0000000000007941 */ /* 0x000fea0003800200 */
.L_x_0:
[----:B------:R-:W0:Y:S02]  /*0a40*/  LDC.64 R2, c[0x0][0x390] ;  /* 0x0000e400ff027b82 */ /* 0x000e240000000a00 */
[----:B0-----:R-:W-:-:S05]  /*0a50*/  IMAD.WIDE R2, R7, 0x4, R2 ;  /* 0x0000000407027825 */ /* 0x001fca00078e0202 */
[----:B------:R-:W-:Y:S01]  /*0a60*/  STG.E desc[UR12][R2.64], R11 ;  /* 0x0000000b02007986 */ /* 0x000fe2000c10190c */
[----:B------:R-:W-:Y:S05]  /*0a70*/  EXIT ;  /* 0x000000000000794d */ /* 0x000fea0003800000 */
.L_x_7:
[----:B------:R-:W-:-:S00]  /*0a80*/  BRA `(.L_x_7) ;  /* 0xfffffffc00fc7947 */ /* 0x000fc0000383ffff */
[----:B------:R-:W-:-:S00]  /*0a90*/  NOP ;  /* 0x0000000000007918 */ /* 0x000fc00000000000 */
        /* <DEDUP_REMOVED lines=14> */
.L_x_8:


//--------------------- .nv.shared.reserved.0     --------------------------
	.section	.nv.shared.reserved.0,"aw",@nobits
	.weak		__nv_reservedSMEM_offset_0_alias
	.size		__nv_reservedSMEM_offset_0_alias, 0, 64
	.other		__nv_reservedSMEM_offset_0_alias,@"STO_CUDA_RESERVED_SHARED STV_DEFAULT"
__nv_reservedSMEM_offset_0_alias:
	.zero		0
	.zero		64


//--------------------- .nv.constant0._Z26matrixVectorMultiplicationPiS_S_i --------------------------
	.section	.nv.constant0._Z26matrixVectorMultiplicationPiS_S_i,"a",@progbits
	.sectionflags	@""
	.align	4
.nv.constant0._Z26matrixVectorMultiplicationPiS_S_i:
	.zero		924


//--------------------- SYMBOLS --------------------------

	.type		.nv.reservedSmem.offset0,@object
	.size		.nv.reservedSmem.offset0,0x4
